	.headerflags	@"EF_CUDA_TEXMODE_UNIFIED EF_CUDA_64BIT_ADDRESS EF_CUDA_ACCELERATORS EF_CUDA_SM90 EF_CUDA_VIRTUAL_SM(EF_CUDA_SM90)"
	.elftype	@"ET_EXEC"


//--------------------- .nv.info                  --------------------------
	.section	.nv.info,"",@"SHT_CUDA_INFO"
	.align	4


	//----- nvinfo : EIATTR_REGCOUNT
	.align		4
        /*0000*/ 	.byte	0x04, 0x2f
        /*0002*/ 	.short	(.L_1 - .L_0)
	.align		4
.L_0:
        /*0004*/ 	.word	index@(triton_poi_fused__unsafe_index_add_convolution_mul_sub_43)
        /*0008*/ 	.word	0x00000028


	//----- nvinfo : EIATTR_MIN_STACK_SIZE
	.align		4
.L_1:
        /*000c*/ 	.byte	0x04, 0x12
        /*000e*/ 	.short	(.L_3 - .L_2)
	.align		4
.L_2:
        /*0010*/ 	.word	index@(triton_poi_fused__unsafe_index_add_convolution_mul_sub_43)
        /*0014*/ 	.word	0x00000000


	//----- nvinfo : EIATTR_FRAME_SIZE
	.align		4
.L_3:
        /*0018*/ 	.byte	0x04, 0x11
        /*001a*/ 	.short	(.L_5 - .L_4)
	.align		4
.L_4:
        /*001c*/ 	.word	index@(triton_poi_fused__unsafe_index_add_convolution_mul_sub_43)
        /*0020*/ 	.word	0x00000000


	//----- nvinfo : EIATTR_MIN_STACK_SIZE
	.align		4
.L_5:
        /*0024*/ 	.byte	0x04, 0x12
        /*0026*/ 	.short	(.L_7 - .L_6)
	.align		4
.L_6:
        /*0028*/ 	.word	index@(triton_poi_fused__unsafe_index_add_convolution_mul_sub_43)
        /*002c*/ 	.word	0x00000000
.L_7:


//--------------------- .nv.info.triton_poi_fused__unsafe_index_add_convolution_mul_sub_43 --------------------------
	.section	.nv.info.triton_poi_fused__unsafe_index_add_convolution_mul_sub_43,"",@"SHT_CUDA_INFO"
	.sectionflags	@""
	.align	4


	//----- nvinfo : EIATTR_CUDA_API_VERSION
	.align		4
        /*0000*/ 	.byte	0x04, 0x37
        /*0002*/ 	.short	(.L_9 - .L_8)
.L_8:
        /*0004*/ 	.word	0x0000007c


	//----- nvinfo : EIATTR_KPARAM_INFO
	.align		4
.L_9:
        /*0008*/ 	.byte	0x04, 0x17
        /*000a*/ 	.short	(.L_11 - .L_10)
.L_10:
        /*000c*/ 	.word	0x00000000
        /*0010*/ 	.short	0x000c
        /*0012*/ 	.short	0x0060
        /*0014*/ 	.byte	0x00, 0xf0, 0x11, 0x00


	//----- nvinfo : EIATTR_KPARAM_INFO
	.align		4
.L_11:
        /*0018*/ 	.byte	0x04, 0x17
        /*001a*/ 	.short	(.L_13 - .L_12)
.L_12:
        /*001c*/ 	.word	0x00000000
        /*0020*/ 	.short	0x000b
        /*0022*/ 	.short	0x0058
        /*0024*/ 	.byte	0x00, 0xf4, 0x21, 0x00


	//----- nvinfo : EIATTR_KPARAM_INFO
	.align		4
.L_13:
        /*0028*/ 	.byte	0x04, 0x17
        /*002a*/ 	.short	(.L_15 - .L_14)
.L_14:
        /*002c*/ 	.word	0x00000000
        /*0030*/ 	.short	0x000a
        /*0032*/ 	.short	0x0050
        /*0034*/ 	.byte	0x00, 0xf4, 0x21, 0x00


	//----- nvinfo : EIATTR_KPARAM_INFO
	.align		4
.L_15:
        /*0038*/ 	.byte	0x04, 0x17
        /*003a*/ 	.short	(.L_17 - .L_16)
.L_16:
        /*003c*/ 	.word	0x00000000
        /*0040*/ 	.short	0x0009
        /*0042*/ 	.short	0x0048
        /*0044*/ 	.byte	0x00, 0xf4, 0x21, 0x00


	//----- nvinfo : EIATTR_KPARAM_INFO
	.align		4
.L_17:
        /*0048*/ 	.byte	0x04, 0x17
        /*004a*/ 	.short	(.L_19 - .L_18)
.L_18:
        /*004c*/ 	.word	0x00000000
        /*0050*/ 	.short	0x0008
        /*0052*/ 	.short	0x0040
        /*0054*/ 	.byte	0x00, 0xf4, 0x21, 0x00


	//----- nvinfo : EIATTR_KPARAM_INFO
	.align		4
.L_19:
        /*0058*/ 	.byte	0x04, 0x17
        /*005a*/ 	.short	(.L_21 - .L_20)
.L_20:
        /*005c*/ 	.word	0x00000000
        /*0060*/ 	.short	0x0007
        /*0062*/ 	.short	0x0038
        /*0064*/ 	.byte	0x00, 0xf4, 0x21, 0x00


	//----- nvinfo : EIATTR_KPARAM_INFO
	.align		4
.L_21:
        /*0068*/ 	.byte	0x04, 0x17
        /*006a*/ 	.short	(.L_23 - .L_22)
.L_22:
        /*006c*/ 	.word	0x00000000
        /*0070*/ 	.short	0x0006
        /*0072*/ 	.short	0x0030
        /*0074*/ 	.byte	0x00, 0xf4, 0x21, 0x00


	//----- nvinfo : EIATTR_KPARAM_INFO
	.align		4
.L_23:
        /*0078*/ 	.byte	0x04, 0x17
        /*007a*/ 	.short	(.L_25 - .L_24)
.L_24:
        /*007c*/ 	.word	0x00000000
        /*0080*/ 	.short	0x0005
        /*0082*/ 	.short	0x0028
        /*0084*/ 	.byte	0x00, 0xf4, 0x21, 0x00


	//----- nvinfo : EIATTR_KPARAM_INFO
	.align		4
.L_25:
        /*0088*/ 	.byte	0x04, 0x17
        /*008a*/ 	.short	(.L_27 - .L_26)
.L_26:
        /*008c*/ 	.word	0x00000000
        /*0090*/ 	.short	0x0004
        /*0092*/ 	.short	0x0020
        /*0094*/ 	.byte	0x00, 0xf4, 0x21, 0x00


	//----- nvinfo : EIATTR_KPARAM_INFO
	.align		4
.L_27:
        /*0098*/ 	.byte	0x04, 0x17
        /*009a*/ 	.short	(.L_29 - .L_28)
.L_28:
        /*009c*/ 	.word	0x00000000
        /*00a0*/ 	.short	0x0003
        /*00a2*/ 	.short	0x0018
        /*00a4*/ 	.byte	0x00, 0xf4, 0x21, 0x00


	//----- nvinfo : EIATTR_KPARAM_INFO
	.align		4
.L_29:
        /*00a8*/ 	.byte	0x04, 0x17
        /*00aa*/ 	.short	(.L_31 - .L_30)
.L_30:
        /*00ac*/ 	.word	0x00000000
        /*00b0*/ 	.short	0x0002
        /*00b2*/ 	.short	0x0010
        /*00b4*/ 	.byte	0x00, 0xf4, 0x21, 0x00


	//----- nvinfo : EIATTR_KPARAM_INFO
	.align		4
.L_31:
        /*00b8*/ 	.byte	0x04, 0x17
        /*00ba*/ 	.short	(.L_33 - .L_32)
.L_32:
        /*00bc*/ 	.word	0x00000000
        /*00c0*/ 	.short	0x0001
        /*00c2*/ 	.short	0x0008
        /*00c4*/ 	.byte	0x00, 0xf4, 0x21, 0x00


	//----- nvinfo : EIATTR_KPARAM_INFO
	.align		4
.L_33:
        /*00c8*/ 	.byte	0x04, 0x17
        /*00ca*/ 	.short	(.L_35 - .L_34)
.L_34:
        /*00cc*/ 	.word	0x00000000
        /*00d0*/ 	.short	0x0000
        /*00d2*/ 	.short	0x0000
        /*00d4*/ 	.byte	0x00, 0xf4, 0x21, 0x00


	//----- nvinfo : EIATTR_SPARSE_MMA_MASK
	.align		4
.L_35:
        /*00d8*/ 	.byte	0x03, 0x50
        /*00da*/ 	.short	0x0000


	//----- nvinfo : EIATTR_MAXREG_COUNT
	.align		4
        /*00dc*/ 	.byte	0x03, 0x1b
        /*00de*/ 	.short	0x00ff


	//----- nvinfo : EIATTR_EXIT_INSTR_OFFSETS
	.align		4
        /*00e0*/ 	.byte	0x04, 0x1c
        /*00e2*/ 	.short	(.L_37 - .L_36)


	//   ....[0]....
.L_36:
        /*00e4*/ 	.word	0x000015c0


	//----- nvinfo : EIATTR_REQNTID
	.align		4
.L_37:
        /*00e8*/ 	.byte	0x04, 0x10
        /*00ea*/ 	.short	(.L_39 - .L_38)
.L_38:
        /*00ec*/ 	.word	0x00000080
        /*00f0*/ 	.word	0x00000001
        /*00f4*/ 	.word	0x00000001


	//----- nvinfo : EIATTR_CBANK_PARAM_SIZE
	.align		4
.L_39:
        /*00f8*/ 	.byte	0x03, 0x19
        /*00fa*/ 	.short	0x0064


	//----- nvinfo : EIATTR_PARAM_CBANK
	.align		4
        /*00fc*/ 	.byte	0x04, 0x0a
        /*00fe*/ 	.short	(.L_41 - .L_40)
	.align		4
.L_40:
        /*0100*/ 	.word	index@(.nv.constant0.triton_poi_fused__unsafe_index_add_convolution_mul_sub_43)
        /*0104*/ 	.short	0x0210
        /*0106*/ 	.short	0x0064


	//----- nvinfo : EIATTR_SW_WAR
	.align		4
.L_41:
        /*0108*/ 	.byte	0x04, 0x36
        /*010a*/ 	.short	(.L_43 - .L_42)
.L_42:
        /*010c*/ 	.word	0x00000008
.L_43:


//--------------------- .nv.callgraph             --------------------------
	.section	.nv.callgraph,"",@"SHT_CUDA_CALLGRAPH"
	.align	4
	.sectionentsize	8
	.align		4
        /*0000*/ 	.word	0x00000000
	.align		4
        /*0004*/ 	.word	0xffffffff
	.align		4
        /*0008*/ 	.word	0x00000000
	.align		4
        /*000c*/ 	.word	0xfffffffe
	.align		4
        /*0010*/ 	.word	0x00000000
	.align		4
        /*0014*/ 	.word	0xfffffffd
	.align		4
        /*0018*/ 	.word	0x00000000
	.align		4
        /*001c*/ 	.word	0xfffffffc


//--------------------- .text.triton_poi_fused__unsafe_index_add_convolution_mul_sub_43 --------------------------
	.section	.text.triton_poi_fused__unsafe_index_add_convolution_mul_sub_43,"ax",@progbits
	.align	128
        .global         triton_poi_fused__unsafe_index_add_convolution_mul_sub_43
        .type           triton_poi_fused__unsafe_index_add_convolution_mul_sub_43,@function
        .size           triton_poi_fused__unsafe_index_add_convolution_mul_sub_43,(.L_x_1 - triton_poi_fused__unsafe_index_add_convolution_mul_sub_43)
        .other          triton_poi_fused__unsafe_index_add_convolution_mul_sub_43,@"STO_CUDA_ENTRY STV_DEFAULT"
triton_poi_fused__unsafe_index_add_convolution_mul_sub_43:
.text.triton_poi_fused__unsafe_index_add_convolution_mul_sub_43:
[----:B------:R-:W-:Y:S01]  /*0000*/  LDC R1, c[0x0][0x28] ;  /* 0x00000a00ff017b82 */ /* 0x000fe20000000800 */
[----:B------:R-:W1:Y:S07]  /*0010*/  S2R R0, SR_TID.X ;  /* 0x0000000000007919 */ /* 0x000e6e0000002100 */
[----:B------:R-:W2:Y:S01]  /*0020*/  LDC.64 R8, c[0x0][0x220] ;  /* 0x00008800ff087b82 */ /* 0x000ea20000000a00 */
[----:B------:R-:W-:Y:S01]  /*0030*/  ULDC.64 UR4, c[0x0][0x208] ;  /* 0x0000820000047ab9 */ /* 0x000fe20000000a00 */
[----:B------:R-:W-:Y:S01]  /*0040*/  ULDC.64 UR6, c[0x0][0x230] ;  /* 0x00008c0000067ab9 */ /* 0x000fe20000000a00 */
[----:B------:R-:W3:Y:S01]  /*0050*/  S2R R2, SR_CTAID.X ;  /* 0x0000000000027919 */ /* 0x000ee20000002500 */
[----:B------:R-:W-:-:S04]  /*0060*/  ULDC.64 UR8, c[0x0][0x260] ;  /* 0x0000980000087ab9 */ /* 0x000fc80000000a00 */
[----:B------:R-:W4:Y:S08]  /*0070*/  LDC.64 R28, c[0x0][0x228] ;  /* 0x00008a00ff1c7b82 */ /* 0x000f300000000a00 */
[----:B------:R-:W5:Y:S08]  /*0080*/  LDC.64 R36, c[0x0][0x240] ;  /* 0x00009000ff247b82 */ /* 0x000f700000000a00 */
[----:B------:R-:W4:Y:S01]  /*0090*/  LDC.64 R22, c[0x0][0x250] ;  /* 0x00009400ff167b82 */ /* 0x000f220000000a00 */
[----:B-1----:R-:W-:-:S07]  /*00a0*/  IMAD.SHL.U32 R0, R0, 0x4, RZ ;  /* 0x0000000400007824 */ /* 0x002fce00078e00ff */
[----:B------:R-:W1:Y:S01]  /*00b0*/  LDC.64 R34, c[0x0][0x238] ;  /* 0x00008e00ff227b82 */ /* 0x000e620000000a00 */
[----:B------:R-:W-:-:S07]  /*00c0*/  LOP3.LUT R3, R0, 0x1fc, RZ, 0xc0, !PT ;  /* 0x000001fc00037812 */ /* 0x000fce00078ec0ff */
[----:B------:R-:W1:Y:S01]  /*00d0*/  LDC.64 R30, c[0x0][0x268] ;  /* 0x00009a00ff1e7b82 */ /* 0x000e620000000a00 */
[----:B---3--:R-:W-:-:S05]  /*00e0*/  IMAD R3, R2, 0x200, R3 ;  /* 0x0000020002037824 */ /* 0x008fca00078e0203 */
[----:B------:R-:W-:-:S04]  /*00f0*/  SHF.R.S32.HI R0, RZ, 0x1f, R3 ;  /* 0x0000001fff007819 */ /* 0x000fc80000011403 */
[----:B------:R-:W-:-:S04]  /*0100*/  LEA.HI R4, R0, R3, RZ, 0x6 ;  /* 0x0000000300047211 */ /* 0x000fc800078f30ff */
[----:B------:R-:W-:Y:S02]  /*0110*/  SHF.R.S32.HI R0, RZ, 0x6, R4 ;  /* 0x00000006ff007819 */ /* 0x000fe40000011404 */
[----:B------:R-:W-:Y:S02]  /*0120*/  LOP3.LUT R4, R4, 0xffffffc0, RZ, 0xc0, !PT ;  /* 0xffffffc004047812 */ /* 0x000fe400078ec0ff */
[----:B------:R-:W-:-:S03]  /*0130*/  LEA.HI R5, R0, R0, RZ, 0x6 ;  /* 0x0000000000057211 */ /* 0x000fc600078f30ff */
[----:B------:R-:W-:Y:S01]  /*0140*/  IMAD.IADD R27, R3, 0x1, -R4 ;  /* 0x00000001031b7824 */ /* 0x000fe200078e0a04 */
[----:B------:R-:W-:-:S05]  /*0150*/  LOP3.LUT R5, R5, 0xffffffc0, RZ, 0xc0, !PT ;  /* 0xffffffc005057812 */ /* 0x000fca00078ec0ff */
[----:B------:R-:W-:-:S04]  /*0160*/  IMAD.IADD R0, R0, 0x1, -R5 ;  /* 0x0000000100007824 */ /* 0x000fc800078e0a05 */
[----:B--2---:R-:W-:-:S04]  /*0170*/  IMAD.WIDE R8, R0, 0x8, R8 ;  /* 0x0000000800087825 */ /* 0x004fc800078e0208 */
[C---:B----4-:R-:W-:Y:S02]  /*0180*/  IMAD.WIDE R12, R27.reuse, 0x8, R28 ;  /* 0x000000081b0c7825 */ /* 0x050fe400078e021c */
[----:B------:R-:W2:Y:S04]  /*0190*/  LDG.E.EL.64 R8, desc[UR4][R8.64] ;  /* 0x0000000408087981 */ /* 0x000ea8000c2e1b00 */
[----:B------:R-:W3:Y:S01]  /*01a0*/  LDG.E.EL.128 R12, desc[UR4][R12.64] ;  /* 0x000000040c0c7981 */ /* 0x000ee2000c2e1d00 */
[----:B-----5:R-:W-:-:S06]  /*01b0*/  IMAD.WIDE R16, R27, 0x8, R36 ;  /* 0x000000081b107825 */ /* 0x020fcc00078e0224 */
[----:B------:R-:W4:Y:S01]  /*01c0*/  LDG.E.EL.128 R16, desc[UR4][R16.64] ;  /* 0x0000000410107981 */ /* 0x000f22000c2e1d00 */
[----:B0-----:R-:W-:-:S06]  /*01d0*/  IMAD.WIDE R22, R0, 0x8, R22 ;  /* 0x0000000800167825 */ /* 0x001fcc00078e0216 */
[----:B------:R-:W5:Y:S01]  /*01e0*/  LDG.E.EL.64 R22, desc[UR4][R22.64] ;  /* 0x0000000416167981 */ /* 0x000f62000c2e1b00 */
[----:B------:R-:W-:-:S04]  /*01f0*/  SHF.R.S32.HI R6, RZ, 0x16, R2 ;  /* 0x00000016ff067819 */ /* 0x000fc80000011402 */
[----:B------:R-:W-:-:S04]  /*0200*/  SGXT R6, R6, 0x1 ;  /* 0x000000010606781a */ /* 0x000fc80000000200 */
[----:B------:R-:W-:-:S04]  /*0210*/  LEA.HI R7, R6, R3, RZ, 0xc ;  /* 0x0000000306077211 */ /* 0x000fc800078f60ff */
[----:B------:R-:W-:Y:S02]  /*0220*/  SHF.R.S32.HI R7, RZ, 0xc, R7 ;  /* 0x0000000cff077819 */ /* 0x000fe40000011407 */
[----:B--2---:R-:W-:-:S04]  /*0230*/  SHF.R.U32.HI R5, RZ, 0x1c, R9 ;  /* 0x0000001cff057819 */ /* 0x004fc80000011609 */
[----:B------:R-:W-:Y:S02]  /*0240*/  LOP3.LUT R5, R5, 0x8, RZ, 0xc0, !PT ;  /* 0x0000000805057812 */ /* 0x000fe400078ec0ff */
[----:B---3--:R-:W-:Y:S02]  /*0250*/  SHF.R.U32.HI R11, RZ, 0x1c, R13 ;  /* 0x0000001cff0b7819 */ /* 0x008fe4000001160d */
[----:B------:R-:W-:Y:S01]  /*0260*/  IADD3 R2, P0, R8, R5, RZ ;  /* 0x0000000508027210 */ /* 0x000fe20007f1e0ff */
[----:B------:R-:W-:Y:S01]  /*0270*/  IMAD.SHL.U32 R5, R7, 0x40, RZ ;  /* 0x0000004007057824 */ /* 0x000fe200078e00ff */
[----:B------:R-:W-:Y:S02]  /*0280*/  LOP3.LUT R11, R11, 0x8, RZ, 0xc0, !PT ;  /* 0x000000080b0b7812 */ /* 0x000fe400078ec0ff */
[----:B----4-:R-:W-:Y:S01]  /*0290*/  SHF.R.U32.HI R21, RZ, 0x1c, R17 ;  /* 0x0000001cff157819 */ /* 0x010fe20000011611 */
[----:B------:R-:W-:Y:S01]  /*02a0*/  IMAD.X R9, RZ, RZ, R9, P0 ;  /* 0x000000ffff097224 */ /* 0x000fe200000e0609 */
[----:B------:R-:W-:-:S02]  /*02b0*/  IADD3 R12, P0, R12, R11, RZ ;  /* 0x0000000b0c0c7210 */ /* 0x000fc40007f1e0ff */
[----:B------:R-:W-:Y:S02]  /*02c0*/  SHF.R.S32.HI R24, RZ, 0x1f, R5 ;  /* 0x0000001fff187819 */ /* 0x000fe40000011405 */
[C---:B------:R-:W-:Y:S01]  /*02d0*/  LEA R4, P1, R2.reuse, R5, 0x3 ;  /* 0x0000000502047211 */ /* 0x040fe200078218ff */
[----:B------:R-:W-:Y:S01]  /*02e0*/  IMAD.X R13, RZ, RZ, R13, P0 ;  /* 0x000000ffff0d7224 */ /* 0x000fe200000e060d */
[----:B------:R-:W-:Y:S02]  /*02f0*/  LOP3.LUT R21, R21, 0x8, RZ, 0xc0, !PT ;  /* 0x0000000815157812 */ /* 0x000fe400078ec0ff */
[----:B------:R-:W-:Y:S02]  /*0300*/  LEA.HI.X R2, R2, R24, R9, 0x3, P1 ;  /* 0x0000001802027211 */ /* 0x000fe400008f1c09 */
[----:B------:R-:W-:Y:S02]  /*0310*/  IADD3 R11, P0, R4, R12, RZ ;  /* 0x0000000c040b7210 */ /* 0x000fe40007f1e0ff */
[----:B------:R-:W-:-:S03]  /*0320*/  IADD3 R21, P1, R16, R21, RZ ;  /* 0x0000001510157210 */ /* 0x000fc60007f3e0ff */
[----:B------:R-:W-:Y:S02]  /*0330*/  IMAD.X R8, R2, 0x1, R13, P0 ;  /* 0x0000000102087824 */ /* 0x000fe400000e060d */
[----:B------:R-:W-:-:S03]  /*0340*/  IMAD.X R32, RZ, RZ, R17, P1 ;  /* 0x000000ffff207224 */ /* 0x000fc600008e0611 */
[C---:B------:R-:W-:Y:S01]  /*0350*/  SHF.L.U64.HI R9, R11.reuse, 0x2, R8 ;  /* 0x000000020b097819 */ /* 0x040fe20000010208 */
[----:B------:R-:W-:Y:S01]  /*0360*/  IMAD.SHL.U32 R11, R11, 0x4, RZ ;  /* 0x000000040b0b7824 */ /* 0x000fe200078e00ff */
[----:B------:R-:W-:-:S04]  /*0370*/  LEA.HI R8, R7, R7, RZ, 0x2 ;  /* 0x0000000707087211 */ /* 0x000fc800078f10ff */
[----:B------:R-:W-:Y:S02]  /*0380*/  IADD3 R10, P0, R11, UR6, RZ ;  /* 0x000000060b0a7c10 */ /* 0x000fe4000ff1e0ff */
[----:B------:R-:W-:Y:S02]  /*0390*/  LOP3.LUT R20, R8, 0xfffffffc, RZ, 0xc0, !PT ;  /* 0xfffffffc08147812 */ /* 0x000fe400078ec0ff */
[----:B------:R-:W-:Y:S02]  /*03a0*/  IADD3 R8, P2, R11, UR8, RZ ;  /* 0x000000080b087c10 */ /* 0x000fe4000ff5e0ff */
[----:B------:R-:W-:Y:S01]  /*03b0*/  IADD3.X R11, R9, UR7, RZ, P0, !PT ;  /* 0x00000007090b7c10 */ /* 0x000fe200087fe4ff */
[----:B------:R-:W-:Y:S01]  /*03c0*/  IMAD.IADD R7, R7, 0x1, -R20 ;  /* 0x0000000107077824 */ /* 0x000fe200078e0a14 */
[----:B------:R-:W-:Y:S02]  /*03d0*/  IADD3 R16, P0, R21, R4, RZ ;  /* 0x0000000415107210 */ /* 0x000fe40007f1e0ff */
[----:B------:R-:W-:Y:S01]  /*03e0*/  IADD3.X R9, R9, UR9, RZ, P2, !PT ;  /* 0x0000000909097c10 */ /* 0x000fe200097fe4ff */
[----:B------:R0:W2:Y:S02]  /*03f0*/  LDG.E.EL R26, desc[UR4][R10.64] ;  /* 0x000000040a1a7981 */ /* 0x0000a4000c2e1900 */
[----:B------:R-:W-:-:S02]  /*0400*/  IMAD.X R25, R32, 0x1, R2, P0 ;  /* 0x0000000120197824 */ /* 0x000fc400000e0602 */
[----:B------:R3:W4:Y:S01]  /*0410*/  LDG.E.EL R17, desc[UR4][R8.64] ;  /* 0x0000000408117981 */ /* 0x000722000c2e1900 */
[C---:B0-----:R-:W-:Y:S02]  /*0420*/  IMAD.SHL.U32 R10, R16.reuse, 0x4, RZ ;  /* 0x00000004100a7824 */ /* 0x041fe400078e00ff */
[----:B------:R-:W-:-:S03]  /*0430*/  SHF.L.U64.HI R11, R16, 0x2, R25 ;  /* 0x00000002100b7819 */ /* 0x000fc60000010219 */
[----:B---3--:R-:W-:-:S04]  /*0440*/  IADD3 R8, P0, R10, UR6, RZ ;  /* 0x000000060a087c10 */ /* 0x008fc8000ff1e0ff */
[----:B------:R-:W-:-:S05]  /*0450*/  IADD3.X R9, R11, UR7, RZ, P0, !PT ;  /* 0x000000070b097c10 */ /* 0x000fca00087fe4ff */
[----:B------:R0:W3:Y:S02]  /*0460*/  LDG.E.EL R16, desc[UR4][R8.64] ;  /* 0x0000000408107981 */ /* 0x0000e4000c2e1900 */
[----:B0-----:R-:W0:Y:S01]  /*0470*/  LDC.64 R8, c[0x0][0x248] ;  /* 0x00009200ff087b82 */ /* 0x001e220000000a00 */
[----:B------:R-:W-:Y:S01]  /*0480*/  IADD3 R10, P0, R10, UR8, RZ ;  /* 0x000000080a0a7c10 */ /* 0x000fe2000ff1e0ff */
[----:B-1----:R-:W-:-:S03]  /*0490*/  IMAD.WIDE R34, R7, 0x4, R34 ;  /* 0x0000000407227825 */ /* 0x002fc600078e0222 */
[----:B------:R-:W-:Y:S01]  /*04a0*/  IADD3.X R11, R11, UR9, RZ, P0, !PT ;  /* 0x000000090b0b7c10 */ /* 0x000fe200087fe4ff */
[----:B------:R-:W-:Y:S02]  /*04b0*/  IMAD.WIDE R30, R7, 0x4, R30 ;  /* 0x00000004071e7825 */ /* 0x000fe400078e021e */
[----:B------:R-:W2:Y:S04]  /*04c0*/  LDG.E.EL R7, desc[UR4][R34.64] ;  /* 0x0000000422077981 */ /* 0x000ea8000c2e1900 */
[----:B------:R1:W4:Y:S04]  /*04d0*/  LDG.E.EL R20, desc[UR4][R30.64] ;  /* 0x000000041e147981 */ /* 0x000328000c2e1900 */
[----:B------:R-:W4:Y:S01]  /*04e0*/  LDG.E.EL R25, desc[UR4][R10.64] ;  /* 0x000000040a197981 */ /* 0x000f22000c2e1900 */
[----:B0-----:R-:W-:-:S06]  /*04f0*/  IMAD.WIDE R8, R27, 0x4, R8 ;  /* 0x000000041b087825 */ /* 0x001fcc00078e0208 */
[----:B------:R-:W4:Y:S01]  /*0500*/  LDG.E.EL.128 R8, desc[UR4][R8.64] ;  /* 0x0000000408087981 */ /* 0x000f22000c2e1d00 */
[----:B-----5:R-:W-:-:S04]  /*0510*/  SHF.R.U32.HI R33, RZ, 0x1c, R23 ;  /* 0x0000001cff217819 */ /* 0x020fc80000011617 */
[----:B------:R-:W-:Y:S01]  /*0520*/  LOP3.LUT R33, R33, 0x8, RZ, 0xc0, !PT ;  /* 0x0000000821217812 */ /* 0x000fe200078ec0ff */
[----:B------:R-:W-:-:S03]  /*0530*/  VIADD R27, R3, 0x2 ;  /* 0x00000002031b7836 */ /* 0x000fc60000000000 */
[----:B------:R-:W-:Y:S02]  /*0540*/  IADD3 R33, P0, R22, R33, RZ ;  /* 0x0000002116217210 */ /* 0x000fe40007f1e0ff */
[----:B------:R-:W-:-:S03]  /*0550*/  LEA.HI R22, R6, R27, RZ, 0x6 ;  /* 0x0000001b06167211 */ /* 0x000fc600078f30ff */
[----:B------:R-:W-:Y:S01]  /*0560*/  IMAD.X R23, RZ, RZ, R23, P0 ;  /* 0x000000ffff177224 */ /* 0x000fe200000e0617 */
[C---:B------:R-:W-:Y:S02]  /*0570*/  LEA R5, P0, R33.reuse, R5, 0x3 ;  /* 0x0000000521057211 */ /* 0x040fe400078018ff */
[----:B-1----:R-:W-:Y:S02]  /*0580*/  SHF.R.U32.HI R31, RZ, 0x1c, R15 ;  /* 0x0000001cff1f7819 */ /* 0x002fe4000001160f */
[----:B------:R-:W-:Y:S02]  /*0590*/  LEA.HI.X R6, R33, R24, R23, 0x3, P0 ;  /* 0x0000001821067211 */ /* 0x000fe400000f1c17 */
[----:B------:R-:W-:Y:S02]  /*05a0*/  LOP3.LUT R22, R22, 0xffffffc0, RZ, 0xc0, !PT ;  /* 0xffffffc016167812 */ /* 0x000fe400078ec0ff */
[----:B------:R-:W-:Y:S02]  /*05b0*/  IADD3 R23, P0, R5, R12, RZ ;  /* 0x0000000c05177210 */ /* 0x000fe40007f1e0ff */
[----:B------:R-:W-:Y:S01]  /*05c0*/  LOP3.LUT R31, R31, 0x8, RZ, 0xc0, !PT ;  /* 0x000000081f1f7812 */ /* 0x000fe200078ec0ff */
[----:B------:R-:W-:-:S02]  /*05d0*/  IMAD.IADD R27, R27, 0x1, -R22 ;  /* 0x000000011b1b7824 */ /* 0x000fc400078e0a16 */
[----:B------:R-:W-:Y:S01]  /*05e0*/  IMAD.X R22, R6, 0x1, R13, P0 ;  /* 0x0000000106167824 */ /* 0x000fe200000e060d */
[----:B------:R-:W-:Y:S01]  /*05f0*/  IADD3 R30, P0, R14, R31, RZ ;  /* 0x0000001f0e1e7210 */ /* 0x000fe20007f1e0ff */
[----:B------:R-:W-:-:S03]  /*0600*/  IMAD.SHL.U32 R12, R23, 0x4, RZ ;  /* 0x00000004170c7824 */ /* 0x000fc600078e00ff */
[----:B------:R-:W-:Y:S01]  /*0610*/  SHF.L.U64.HI R13, R23, 0x2, R22 ;  /* 0x00000002170d7819 */ /* 0x000fe20000010216 */
[----:B------:R-:W-:Y:S01]  /*0620*/  IMAD.X R31, RZ, RZ, R15, P0 ;  /* 0x000000ffff1f7224 */ /* 0x000fe200000e060f */
[----:B------:R-:W-:Y:S02]  /*0630*/  IADD3 R22, P1, R12, UR6, RZ ;  /* 0x000000060c167c10 */ /* 0x000fe4000ff3e0ff */
[----:B------:R-:W-:Y:S02]  /*0640*/  IADD3 R12, P2, R12, UR8, RZ ;  /* 0x000000080c0c7c10 */ /* 0x000fe4000ff5e0ff */
[----:B------:R-:W-:Y:S02]  /*0650*/  IADD3 R33, P0, R4, R30, RZ ;  /* 0x0000001e04217210 */ /* 0x000fe40007f1e0ff */
[----:B------:R-:W-:Y:S02]  /*0660*/  IADD3.X R23, R13, UR7, RZ, P1, !PT ;  /* 0x000000070d177c10 */ /* 0x000fe40008ffe4ff */
[----:B------:R-:W-:Y:S01]  /*0670*/  IADD3.X R13, R13, UR9, RZ, P2, !PT ;  /* 0x000000090d0d7c10 */ /* 0x000fe200097fe4ff */
[----:B------:R-:W-:-:S02]  /*0680*/  IMAD.X R14, R2, 0x1, R31, P0 ;  /* 0x00000001020e7824 */ /* 0x000fc400000e061f */
[C---:B------:R-:W-:Y:S01]  /*0690*/  IMAD.SHL.U32 R15, R33.reuse, 0x4, RZ ;  /* 0x00000004210f7824 */ /* 0x040fe200078e00ff */
[----:B------:R-:W-:Y:S01]  /*06a0*/  SHF.R.U32.HI R34, RZ, 0x1c, R19 ;  /* 0x0000001cff227819 */ /* 0x000fe20000011613 */
[----:B------:R0:W5:Y:S01]  /*06b0*/  LDG.E.EL R24, desc[UR4][R12.64] ;  /* 0x000000040c187981 */ /* 0x000162000c2e1900 */
[----:B------:R-:W-:Y:S02]  /*06c0*/  SHF.L.U64.HI R33, R33, 0x2, R14 ;  /* 0x0000000221217819 */ /* 0x000fe4000001020e */
[----:B------:R-:W-:Y:S01]  /*06d0*/  IADD3 R14, P0, R15, UR6, RZ ;  /* 0x000000060f0e7c10 */ /* 0x000fe2000ff1e0ff */
[----:B------:R-:W5:Y:S01]  /*06e0*/  LDG.E.EL R23, desc[UR4][R22.64] ;  /* 0x0000000416177981 */ /* 0x000f62000c2e1900 */
[----:B0-----:R-:W-:-:S04]  /*06f0*/  IADD3 R12, P1, R15, UR8, RZ ;  /* 0x000000080f0c7c10 */ /* 0x001fc8000ff3e0ff */
[----:B------:R-:W-:Y:S02]  /*0700*/  IADD3.X R13, R33, UR9, RZ, P1, !PT ;  /* 0x00000009210d7c10 */ /* 0x000fe40008ffe4ff */
[----:B------:R-:W-:Y:S02]  /*0710*/  IADD3.X R15, R33, UR7, RZ, P0, !PT ;  /* 0x00000007210f7c10 */ /* 0x000fe400087fe4ff */
[----:B------:R-:W-:Y:S02]  /*0720*/  IADD3 R33, P0, R5, R21, RZ ;  /* 0x0000001505217210 */ /* 0x000fe40007f1e0ff */
[----:B------:R0:W5:Y:S03]  /*0730*/  LDG.E.EL R21, desc[UR4][R12.64] ;  /* 0x000000040c157981 */ /* 0x000166000c2e1900 */
[----:B------:R-:W-:Y:S01]  /*0740*/  IMAD.X R32, R6, 0x1, R32, P0 ;  /* 0x0000000106207824 */ /* 0x000fe200000e0620 */
[----:B------:R1:W5:Y:S01]  /*0750*/  LDG.E.EL R22, desc[UR4][R14.64] ;  /* 0x000000040e167981 */ /* 0x000362000c2e1900 */
[----:B0-----:R-:W-:Y:S01]  /*0760*/  IMAD.WIDE R12, R27, 0x8, R28 ;  /* 0x000000081b0c7825 */ /* 0x001fe200078e021c */
[----:B------:R-:W-:-:S03]  /*0770*/  LOP3.LUT R29, R34, 0x8, RZ, 0xc0, !PT ;  /* 0x00000008221d7812 */ /* 0x000fc600078ec0ff */
[----:B------:R-:W-:Y:S01]  /*0780*/  IMAD.SHL.U32 R28, R33, 0x4, RZ ;  /* 0x00000004211c7824 */ /* 0x000fe200078e00ff */
[----:B------:R-:W-:Y:S01]  /*0790*/  IADD3 R18, P0, R18, R29, RZ ;  /* 0x0000001d12127210 */ /* 0x000fe20007f1e0ff */
[----:B------:R-:W-:Y:S01]  /*07a0*/  IMAD.WIDE R36, R27, 0x8, R36 ;  /* 0x000000081b247825 */ /* 0x000fe200078e0224 */
[----:B------:R-:W-:Y:S02]  /*07b0*/  SHF.L.U64.HI R27, R33, 0x2, R32 ;  /* 0x00000002211b7819 */ /* 0x000fe40000010220 */
[----:B-1----:R-:W-:Y:S01]  /*07c0*/  IADD3 R14, P1, R28, UR6, RZ ;  /* 0x000000061c0e7c10 */ /* 0x002fe2000ff3e0ff */
[----:B------:R-:W-:Y:S01]  /*07d0*/  IMAD.X R19, RZ, RZ, R19, P0 ;  /* 0x000000ffff137224 */ /* 0x000fe200000e0613 */
[----:B------:R-:W-:-:S04]  /*07e0*/  IADD3 R28, P0, R28, UR8, RZ ;  /* 0x000000081c1c7c10 */ /* 0x000fc8000ff1e0ff */
[----:B------:R-:W-:Y:S02]  /*07f0*/  IADD3.X R29, R27, UR9, RZ, P0, !PT ;  /* 0x000000091b1d7c10 */ /* 0x000fe400087fe4ff */
[----:B------:R-:W-:Y:S02]  /*0800*/  IADD3 R32, P0, R18, R4, RZ ;  /* 0x0000000412207210 */ /* 0x000fe40007f1e0ff */
[----:B------:R-:W-:Y:S01]  /*0810*/  IADD3.X R15, R27, UR7, RZ, P1, !PT ;  /* 0x000000071b0f7c10 */ /* 0x000fe20008ffe4ff */
[----:B------:R-:W5:Y:S02]  /*0820*/  LDG.E.EL R28, desc[UR4][R28.64] ;  /* 0x000000041c1c7981 */ /* 0x000f64000c2e1900 */
[----:B------:R-:W-:Y:S02]  /*0830*/  IMAD.X R35, R19, 0x1, R2, P0 ;  /* 0x0000000113237824 */ /* 0x000fe400000e0602 */
[C---:B------:R-:W-:Y:S01]  /*0840*/  IMAD.SHL.U32 R33, R32.reuse, 0x4, RZ ;  /* 0x0000000420217824 */ /* 0x040fe200078e00ff */
[----:B------:R0:W5:Y:S02]  /*0850*/  LDG.E.EL R27, desc[UR4][R14.64] ;  /* 0x000000040e1b7981 */ /* 0x000164000c2e1900 */
[----:B------:R-:W-:-:S02]  /*0860*/  SHF.L.U64.HI R32, R32, 0x2, R35 ;  /* 0x0000000220207819 */ /* 0x000fc40000010223 */
[----:B0-----:R-:W-:-:S04]  /*0870*/  IADD3 R14, P0, R33, UR6, RZ ;  /* 0x00000006210e7c10 */ /* 0x001fc8000ff1e0ff */
[----:B------:R-:W-:Y:S02]  /*0880*/  IADD3.X R15, R32, UR7, RZ, P0, !PT ;  /* 0x00000007200f7c10 */ /* 0x000fe400087fe4ff */
[----:B------:R-:W-:Y:S02]  /*0890*/  IADD3 R34, P0, R5, R30, RZ ;  /* 0x0000001e05227210 */ /* 0x000fe40007f1e0ff */
[----:B------:R-:W-:Y:S01]  /*08a0*/  IADD3 R30, P1, R33, UR8, RZ ;  /* 0x00000008211e7c10 */ /* 0x000fe2000ff3e0ff */
[----:B------:R0:W5:Y:S02]  /*08b0*/  LDG.E.EL R29, desc[UR4][R14.64] ;  /* 0x000000040e1d7981 */ /* 0x000164000c2e1900 */
[----:B------:R-:W-:Y:S01]  /*08c0*/  IMAD.X R33, R6, 0x1, R31, P0 ;  /* 0x0000000106217824 */ /* 0x000fe200000e061f */
[----:B------:R-:W-:Y:S01]  /*08d0*/  IADD3.X R31, R32, UR9, RZ, P1, !PT ;  /* 0x00000009201f7c10 */ /* 0x000fe20008ffe4ff */
[----:B------:R-:W-:-:S03]  /*08e0*/  IMAD.SHL.U32 R32, R34, 0x4, RZ ;  /* 0x0000000422207824 */ /* 0x000fc600078e00ff */
[----:B------:R-:W-:Y:S01]  /*08f0*/  SHF.L.U64.HI R33, R34, 0x2, R33 ;  /* 0x0000000222217819 */ /* 0x000fe20000010221 */
[----:B------:R-:W5:Y:S01]  /*0900*/  LDG.E.EL R30, desc[UR4][R30.64] ;  /* 0x000000041e1e7981 */ /* 0x000f62000c2e1900 */
[----:B0-----:R-:W-:-:S04]  /*0910*/  IADD3 R14, P0, R32, UR6, RZ ;  /* 0x00000006200e7c10 */ /* 0x001fc8000ff1e0ff */
[----:B------:R-:W-:Y:S02]  /*0920*/  IADD3.X R15, R33, UR7, RZ, P0, !PT ;  /* 0x00000007210f7c10 */ /* 0x000fe400087fe4ff */
[----:B------:R-:W-:-:S03]  /*0930*/  IADD3 R32, P0, R32, UR8, RZ ;  /* 0x0000000820207c10 */ /* 0x000fc6000ff1e0ff */
[----:B------:R0:W5:Y:S01]  /*0940*/  LDG.E.EL R31, desc[UR4][R14.64] ;  /* 0x000000040e1f7981 */ /* 0x000162000c2e1900 */
[----:B------:R-:W-:Y:S02]  /*0950*/  IADD3.X R33, R33, UR9, RZ, P0, !PT ;  /* 0x0000000921217c10 */ /* 0x000fe400087fe4ff */
[----:B------:R-:W-:-:S03]  /*0960*/  IADD3 R18, P0, R5, R18, RZ ;  /* 0x0000001205127210 */ /* 0x000fc60007f1e0ff */
[----:B------:R-:W5:Y:S02]  /*0970*/  LDG.E.EL R32, desc[UR4][R32.64] ;  /* 0x0000000420207981 */ /* 0x000f64000c2e1900 */
[----:B------:R-:W-:Y:S02]  /*0980*/  IMAD.X R19, R6, 0x1, R19, P0 ;  /* 0x0000000106137824 */ /* 0x000fe400000e0613 */
[----:B------:R-:W-:-:S03]  /*0990*/  IMAD.SHL.U32 R34, R18, 0x4, RZ ;  /* 0x0000000412227824 */ /* 0x000fc600078e00ff */
[----:B------:R-:W-:Y:S02]  /*09a0*/  SHF.L.U64.HI R18, R18, 0x2, R19 ;  /* 0x0000000212127819 */ /* 0x000fe40000010213 */
[----:B0-----:R-:W-:-:S04]  /*09b0*/  IADD3 R14, P0, R34, UR6, RZ ;  /* 0x00000006220e7c10 */ /* 0x001fc8000ff1e0ff */
[----:B------:R-:W-:Y:S02]  /*09c0*/  IADD3.X R15, R18, UR7, RZ, P0, !PT ;  /* 0x00000007120f7c10 */ /* 0x000fe400087fe4ff */
[----:B------:R-:W-:-:S03]  /*09d0*/  IADD3 R34, P1, R34, UR8, RZ ;  /* 0x0000000822227c10 */ /* 0x000fc6000ff3e0ff */
[----:B------:R-:W5:Y:S01]  /*09e0*/  LDG.E.EL R33, desc[UR4][R14.64] ;  /* 0x000000040e217981 */ /* 0x000f62000c2e1900 */
[----:B------:R-:W-:-:S05]  /*09f0*/  IADD3.X R35, R18, UR9, RZ, P1, !PT ;  /* 0x0000000912237c10 */ /* 0x000fca0008ffe4ff */
[----:B------:R5:W5:Y:S04]  /*0a00*/  LDG.E.EL R34, desc[UR4][R34.64] ;  /* 0x0000000422227981 */ /* 0x000b68000c2e1900 */
[----:B------:R-:W5:Y:S01]  /*0a10*/  LDG.E.EL.128 R12, desc[UR4][R12.64] ;  /* 0x000000040c0c7981 */ /* 0x000f62000c2e1d00 */
[C---:B--2---:R-:W-:Y:S01]  /*0a20*/  FADD R19, R7.reuse, R26 ;  /* 0x0000001a07137221 */ /* 0x044fe20000000000 */
[----:B---3--:R-:W-:Y:S01]  /*0a30*/  FADD R16, R7, R16 ;  /* 0x0000001007107221 */ /* 0x008fe20000000000 */
[C---:B----4-:R-:W-:Y:S01]  /*0a40*/  FADD R17, R20.reuse, R17 ;  /* 0x0000001114117221 */ /* 0x050fe20000000000 */
[----:B------:R-:W-:Y:S02]  /*0a50*/  FADD R18, R20, R25 ;  /* 0x0000001914127221 */ /* 0x000fe40000000000 */
[----:B------:R-:W-:-:S02]  /*0a60*/  FADD R16, -R19, R16 ;  /* 0x0000001013107221 */ /* 0x000fc40000000100 */
[----:B------:R-:W-:Y:S02]  /*0a70*/  FADD R18, -R17, R18 ;  /* 0x0000001211127221 */ /* 0x000fe40000000100 */
[C---:B------:R-:W-:Y:S02]  /*0a80*/  FFMA R26, R8.reuse, R16, R19 ;  /* 0x00000010081a7223 */ /* 0x040fe40000000013 */
[----:B------:R-:W-:Y:S02]  /*0a90*/  FFMA R25, R8, R18, R17 ;  /* 0x0000001208197223 */ /* 0x000fe40000000011 */
[----:B------:R0:W2:Y:S01]  /*0aa0*/  LDG.E.EL.128 R16, desc[UR4][R36.64] ;  /* 0x0000000424107981 */ /* 0x0000a2000c2e1d00 */
[C---:B-----5:R-:W-:Y:S01]  /*0ab0*/  FADD R35, R20.reuse, R24 ;  /* 0x0000001814237221 */ /* 0x060fe20000000000 */
[C---:B------:R-:W-:Y:S01]  /*0ac0*/  FADD R23, R7.reuse, R23 ;  /* 0x0000001707177221 */ /* 0x040fe20000000000 */
[----:B------:R-:W-:Y:S01]  /*0ad0*/  FADD R28, R20, R28 ;  /* 0x0000001c141c7221 */ /* 0x000fe20000000000 */
[----:B------:R-:W-:-:S03]  /*0ae0*/  FADD R24, R7, R27 ;  /* 0x0000001b07187221 */ /* 0x000fc60000000000 */
[----:B------:R-:W-:Y:S01]  /*0af0*/  FADD R28, -R35, R28 ;  /* 0x0000001c231c7221 */ /* 0x000fe20000000100 */
[----:B------:R-:W-:-:S04]  /*0b00*/  FADD R24, -R23, R24 ;  /* 0x0000001817187221 */ /* 0x000fc80000000100 */
[C---:B------:R-:W-:Y:S01]  /*0b10*/  FFMA R23, R8.reuse, R24, R23 ;  /* 0x0000001808177223 */ /* 0x040fe20000000017 */
[----:B------:R-:W-:Y:S01]  /*0b20*/  FFMA R8, R8, R28, R35 ;  /* 0x0000001c08087223 */ /* 0x000fe20000000023 */
[C---:B------:R-:W-:Y:S01]  /*0b30*/  FADD R24, R7.reuse, R22 ;  /* 0x0000001607187221 */ /* 0x040fe20000000000 */
[----:B------:R-:W-:Y:S01]  /*0b40*/  FADD R22, R20, R21 ;  /* 0x0000001514167221 */ /* 0x000fe20000000000 */
[----:B------:R-:W-:-:S04]  /*0b50*/  FADD R29, R7, R29 ;  /* 0x0000001d071d7221 */ /* 0x000fc80000000000 */
[----:B------:R-:W-:Y:S01]  /*0b60*/  FADD R21, -R24, R29 ;  /* 0x0000001d18157221 */ /* 0x000fe20000000100 */
[----:B------:R-:W-:-:S03]  /*0b70*/  FADD R27, R20, R30 ;  /* 0x0000001e141b7221 */ /* 0x000fc60000000000 */
[----:B------:R-:W-:Y:S01]  /*0b80*/  FFMA R21, R9, R21, R24 ;  /* 0x0000001509157223 */ /* 0x000fe20000000018 */
[----:B------:R-:W-:-:S04]  /*0b90*/  FADD R27, -R22, R27 ;  /* 0x0000001b161b7221 */ /* 0x000fc80000000100 */
[----:B------:R-:W-:Y:S01]  /*0ba0*/  FFMA R22, R9, R27, R22 ;  /* 0x0000001b09167223 */ /* 0x000fe20000000016 */
[----:B------:R-:W-:Y:S01]  /*0bb0*/  FADD R32, R20, R32 ;  /* 0x0000002014207221 */ /* 0x000fe20000000000 */
[----:B------:R-:W-:Y:S01]  /*0bc0*/  FADD R33, R7, R33 ;  /* 0x0000002107217221 */ /* 0x000fe20000000000 */
[----:B------:R-:W-:-:S04]  /*0bd0*/  SHF.R.U32.HI R28, RZ, 0x1c, R13 ;  /* 0x0000001cff1c7819 */ /* 0x000fc8000001160d */
[----:B------:R-:W-:Y:S01]  /*0be0*/  LOP3.LUT R29, R28, 0x8, RZ, 0xc0, !PT ;  /* 0x000000081c1d7812 */ /* 0x000fe200078ec0ff */
[----:B------:R-:W-:-:S03]  /*0bf0*/  FADD R27, R20, R34 ;  /* 0x00000022141b7221 */ /* 0x000fc60000000000 */
[----:B------:R-:W-:Y:S01]  /*0c00*/  IADD3 R24, P0, R12, R29, RZ ;  /* 0x0000001d0c187210 */ /* 0x000fe20007f1e0ff */
[----:B------:R-:W-:Y:S01]  /*0c10*/  FADD R12, R7, R31 ;  /* 0x0000001f070c7221 */ /* 0x000fe20000000000 */
[----:B------:R-:W-:Y:S01]  /*0c20*/  SHF.R.U32.HI R31, RZ, 0x1c, R15 ;  /* 0x0000001cff1f7819 */ /* 0x000fe2000001160f */
[----:B------:R-:W-:Y:S02]  /*0c30*/  FADD R29, -R32, R27 ;  /* 0x0000001b201d7221 */ /* 0x000fe40000000100 */
[----:B------:R-:W-:Y:S01]  /*0c40*/  FADD R33, -R12, R33 ;  /* 0x000000210c217221 */ /* 0x000fe20000000100 */
[----:B------:R-:W-:Y:S01]  /*0c50*/  LOP3.LUT R31, R31, 0x8, RZ, 0xc0, !PT ;  /* 0x000000081f1f7812 */ /* 0x000fe200078ec0ff */
[----:B------:R-:W-:Y:S01]  /*0c60*/  IMAD.X R13, RZ, RZ, R13, P0 ;  /* 0x000000ffff0d7224 */ /* 0x000fe200000e060d */
[----:B------:R-:W-:Y:S01]  /*0c70*/  IADD3 R27, P1, R4, R24, RZ ;  /* 0x00000018041b7210 */ /* 0x000fe20007f3e0ff */
[C---:B------:R-:W-:Y:S01]  /*0c80*/  FFMA R12, R9.reuse, R33, R12 ;  /* 0x00000021090c7223 */ /* 0x040fe2000000000c */
[----:B------:R-:W-:Y:S01]  /*0c90*/  FFMA R9, R9, R29, R32 ;  /* 0x0000001d09097223 */ /* 0x000fe20000000020 */
[----:B------:R-:W-:-:S02]  /*0ca0*/  IADD3 R29, P0, R14, R31, RZ ;  /* 0x0000001f0e1d7210 */ /* 0x000fc40007f1e0ff */
[----:B------:R-:W-:Y:S01]  /*0cb0*/  IMAD.X R14, R2, 0x1, R13, P1 ;  /* 0x00000001020e7824 */ /* 0x000fe200008e060d */
[----:B------:R-:W-:Y:S01]  /*0cc0*/  IADD3 R24, P1, R5, R24, RZ ;  /* 0x0000001805187210 */ /* 0x000fe20007f3e0ff */
[C---:B0-----:R-:W-:Y:S02]  /*0cd0*/  IMAD.SHL.U32 R36, R27.reuse, 0x4, RZ ;  /* 0x000000041b247824 */ /* 0x041fe400078e00ff */
[----:B------:R-:W-:Y:S01]  /*0ce0*/  IMAD.X R35, RZ, RZ, R15, P0 ;  /* 0x000000ffff237224 */ /* 0x000fe200000e060f */
[----:B------:R-:W-:Y:S01]  /*0cf0*/  SHF.L.U64.HI R27, R27, 0x2, R14 ;  /* 0x000000021b1b7819 */ /* 0x000fe2000001020e */
[----:B------:R-:W-:Y:S01]  /*0d00*/  IMAD.X R13, R6, 0x1, R13, P1 ;  /* 0x00000001060d7824 */ /* 0x000fe200008e060d */
[----:B------:R-:W-:Y:S01]  /*0d10*/  IADD3 R14, P0, R36, UR6, RZ ;  /* 0x00000006240e7c10 */ /* 0x000fe2000ff1e0ff */
[----:B------:R-:W-:Y:S01]  /*0d20*/  IMAD.SHL.U32 R30, R24, 0x4, RZ ;  /* 0x00000004181e7824 */ /* 0x000fe200078e00ff */
[----:B------:R-:W-:Y:S02]  /*0d30*/  IADD3 R36, P2, R36, UR8, RZ ;  /* 0x0000000824247c10 */ /* 0x000fe4000ff5e0ff */
[----:B------:R-:W-:-:S02]  /*0d40*/  IADD3.X R15, R27, UR7, RZ, P0, !PT ;  /* 0x000000071b0f7c10 */ /* 0x000fc400087fe4ff */
[----:B------:R-:W-:Y:S02]  /*0d50*/  SHF.L.U64.HI R13, R24, 0x2, R13 ;  /* 0x00000002180d7819 */ /* 0x000fe4000001020d */
[----:B------:R-:W-:Y:S01]  /*0d60*/  IADD3 R32, P1, R30, UR6, RZ ;  /* 0x000000061e207c10 */ /* 0x000fe2000ff3e0ff */
[----:B------:R-:W3:Y:S01]  /*0d70*/  LDG.E.EL R14, desc[UR4][R14.64] ;  /* 0x000000040e0e7981 */ /* 0x000ee2000c2e1900 */
[----:B------:R-:W-:Y:S02]  /*0d80*/  IADD3 R24, P0, R4, R29, RZ ;  /* 0x0000001d04187210 */ /* 0x000fe40007f1e0ff */
[----:B------:R-:W-:Y:S02]  /*0d90*/  IADD3.X R37, R27, UR9, RZ, P2, !PT ;  /* 0x000000091b257c10 */ /* 0x000fe400097fe4ff */
[----:B------:R-:W-:Y:S01]  /*0da0*/  IADD3 R30, P2, R30, UR8, RZ ;  /* 0x000000081e1e7c10 */ /* 0x000fe2000ff5e0ff */
[----:B------:R-:W-:Y:S01]  /*0db0*/  IMAD.X R34, R2, 0x1, R35, P0 ;  /* 0x0000000102227824 */ /* 0x000fe200000e0623 */
[----:B------:R-:W-:Y:S01]  /*0dc0*/  IADD3.X R33, R13, UR7, RZ, P1, !PT ;  /* 0x000000070d217c10 */ /* 0x000fe20008ffe4ff */
[----:B------:R-:W-:Y:S01]  /*0dd0*/  IMAD.SHL.U32 R27, R24, 0x4, RZ ;  /* 0x00000004181b7824 */ /* 0x000fe200078e00ff */
[----:B------:R-:W4:Y:S01]  /*0de0*/  LDG.E.EL R28, desc[UR4][R36.64] ;  /* 0x00000004241c7981 */ /* 0x000f22000c2e1900 */
[----:B------:R-:W-:-:S02]  /*0df0*/  IADD3.X R31, R13, UR9, RZ, P2, !PT ;  /* 0x000000090d1f7c10 */ /* 0x000fc400097fe4ff */
[----:B------:R-:W-:Y:S01]  /*0e00*/  SHF.L.U64.HI R24, R24, 0x2, R34 ;  /* 0x0000000218187819 */ /* 0x000fe20000010222 */
[----:B------:R0:W5:Y:S04]  /*0e10*/  LDG.E.EL R13, desc[UR4][R32.64] ;  /* 0x00000004200d7981 */ /* 0x000168000c2e1900 */
[----:B------:R1:W5:Y:S01]  /*0e20*/  LDG.E.EL R15, desc[UR4][R30.64] ;  /* 0x000000041e0f7981 */ /* 0x000362000c2e1900 */
[----:B0-----:R-:W-:Y:S02]  /*0e30*/  IADD3 R32, P0, R27, UR6, RZ ;  /* 0x000000061b207c10 */ /* 0x001fe4000ff1e0ff */
[----:B-1----:R-:W-:Y:S02]  /*0e40*/  IADD3 R30, P1, R27, UR8, RZ ;  /* 0x000000081b1e7c10 */ /* 0x002fe4000ff3e0ff */
[----:B------:R-:W-:-:S02]  /*0e50*/  IADD3.X R33, R24, UR7, RZ, P0, !PT ;  /* 0x0000000718217c10 */ /* 0x000fc400087fe4ff */
[----:B------:R-:W-:-:S03]  /*0e60*/  IADD3.X R31, R24, UR9, RZ, P1, !PT ;  /* 0x00000009181f7c10 */ /* 0x000fc60008ffe4ff */
[----:B------:R-:W5:Y:S04]  /*0e70*/  LDG.E.EL R24, desc[UR4][R32.64] ;  /* 0x0000000420187981 */ /* 0x000f68000c2e1900 */
[----:B------:R0:W5:Y:S01]  /*0e80*/  LDG.E.EL R27, desc[UR4][R30.64] ;  /* 0x000000041e1b7981 */ /* 0x000162000c2e1900 */
[----:B--2---:R-:W-:Y:S02]  /*0e90*/  SHF.R.U32.HI R36, RZ, 0x1c, R17 ;  /* 0x0000001cff247819 */ /* 0x004fe40000011611 */
[----:B------:R-:W-:Y:S02]  /*0ea0*/  SHF.R.U32.HI R37, RZ, 0x1c, R19 ;  /* 0x0000001cff257819 */ /* 0x000fe40000011613 */
[----:B------:R-:W-:Y:S02]  /*0eb0*/  LOP3.LUT R36, R36, 0x8, RZ, 0xc0, !PT ;  /* 0x0000000824247812 */ /* 0x000fe400078ec0ff */
[----:B------:R-:W-:-:S02]  /*0ec0*/  LOP3.LUT R37, R37, 0x8, RZ, 0xc0, !PT ;  /* 0x0000000825257812 */ /* 0x000fc400078ec0ff */
[----:B------:R-:W-:Y:S02]  /*0ed0*/  IADD3 R36, P0, R16, R36, RZ ;  /* 0x0000002410247210 */ /* 0x000fe40007f1e0ff */
[----:B------:R-:W-:-:S03]  /*0ee0*/  IADD3 R34, P1, R18, R37, RZ ;  /* 0x0000002512227210 */ /* 0x000fc60007f3e0ff */
[----:B------:R-:W-:Y:S01]  /*0ef0*/  IMAD.X R18, RZ, RZ, R17, P0 ;  /* 0x000000ffff127224 */ /* 0x000fe200000e0611 */
[----:B------:R-:W-:Y:S01]  /*0f00*/  IADD3 R17, P2, R36, R4, RZ ;  /* 0x0000000424117210 */ /* 0x000fe20007f5e0ff */
[----:B------:R-:W-:Y:S01]  /*0f10*/  IMAD.X R37, RZ, RZ, R19, P1 ;  /* 0x000000ffff257224 */ /* 0x000fe200008e0613 */
[----:B------:R-:W-:Y:S02]  /*0f20*/  IADD3 R16, P0, R5, R29, RZ ;  /* 0x0000001d05107210 */ /* 0x000fe40007f1e0ff */
[----:B------:R-:W-:Y:S01]  /*0f30*/  IADD3 R29, P3, R34, R4, RZ ;  /* 0x00000004221d7210 */ /* 0x000fe20007f7e0ff */
[----:B0-----:R-:W-:Y:S01]  /*0f40*/  IMAD.X R30, R18, 0x1, R2, P2 ;  /* 0x00000001121e7824 */ /* 0x001fe200010e0602 */
[----:B------:R-:W-:Y:S02]  /*0f50*/  IADD3 R19, P1, R5, R36, RZ ;  /* 0x0000002405137210 */ /* 0x000fe40007f3e0ff */
[----:B------:R-:W-:Y:S01]  /*0f60*/  IADD3 R34, P2, R5, R34, RZ ;  /* 0x0000002205227210 */ /* 0x000fe20007f5e0ff */
[C---:B------:R-:W-:Y:S01]  /*0f70*/  IMAD.SHL.U32 R5, R17.reuse, 0x4, RZ ;  /* 0x0000000411057824 */ /* 0x040fe200078e00ff */
[----:B------:R-:W-:Y:S01]  /*0f80*/  SHF.L.U64.HI R30, R17, 0x2, R30 ;  /* 0x00000002111e7819 */ /* 0x000fe2000001021e */
[----:B------:R-:W-:-:S03]  /*0f90*/  IMAD.X R17, R6, 0x1, R35, P0 ;  /* 0x0000000106117824 */ /* 0x000fc600000e0623 */
[----:B------:R-:W-:Y:S01]  /*0fa0*/  IADD3 R4, P0, R5, UR6, RZ ;  /* 0x0000000605047c10 */ /* 0x000fe2000ff1e0ff */
[C---:B------:R-:W-:Y:S01]  /*0fb0*/  IMAD.X R32, R6.reuse, 0x1, R18, P1 ;  /* 0x0000000106207824 */ /* 0x040fe200008e0612 */
[----:B------:R-:W-:Y:S01]  /*0fc0*/  IADD3 R18, P1, R5, UR8, RZ ;  /* 0x0000000805127c10 */ /* 0x000fe2000ff3e0ff */
[----:B------:R-:W-:Y:S01]  /*0fd0*/  IMAD.X R35, R6, 0x1, R37, P2 ;  /* 0x0000000106237824 */ /* 0x000fe200010e0625 */
[----:B------:R-:W-:Y:S01]  /*0fe0*/  IADD3.X R5, R30, UR7, RZ, P0, !PT ;  /* 0x000000071e057c10 */ /* 0x000fe200087fe4ff */
[C---:B------:R-:W-:Y:S01]  /*0ff0*/  IMAD.SHL.U32 R6, R19.reuse, 0x4, RZ ;  /* 0x0000000413067824 */ /* 0x040fe200078e00ff */
[----:B------:R-:W-:Y:S02]  /*1000*/  SHF.L.U64.HI R31, R19, 0x2, R32 ;  /* 0x00000002131f7819 */ /* 0x000fe40000010220 */
[----:B------:R-:W-:Y:S02]  /*1010*/  IADD3.X R19, R30, UR9, RZ, P1, !PT ;  /* 0x000000091e137c10 */ /* 0x000fe40008ffe4ff */
[----:B------:R0:W2:Y:S01]  /*1020*/  LDG.E.EL R30, desc[UR4][R4.64] ;  /* 0x00000004041e7981 */ /* 0x0000a2000c2e1900 */
[----:B------:R-:W-:-:S02]  /*1030*/  IMAD.X R2, R37, 0x1, R2, P3 ;  /* 0x0000000125027824 */ /* 0x000fc400018e0602 */
[----:B------:R-:W-:Y:S01]  /*1040*/  IMAD.SHL.U32 R32, R29, 0x4, RZ ;  /* 0x000000041d207824 */ /* 0x000fe200078e00ff */
[----:B------:R1:W2:Y:S01]  /*1050*/  LDG.E.EL R33, desc[UR4][R18.64] ;  /* 0x0000000412217981 */ /* 0x0002a2000c2e1900 */
[----:B0-----:R-:W-:-:S04]  /*1060*/  IADD3 R4, P0, R6, UR6, RZ ;  /* 0x0000000606047c10 */ /* 0x001fc8000ff1e0ff */
[----:B------:R-:W-:Y:S02]  /*1070*/  IADD3.X R5, R31, UR7, RZ, P0, !PT ;  /* 0x000000071f057c10 */ /* 0x000fe400087fe4ff */
[----:B-1----:R-:W-:Y:S02]  /*1080*/  IADD3 R18, P1, R6, UR8, RZ ;  /* 0x0000000806127c10 */ /* 0x002fe4000ff3e0ff */
[----:B------:R-:W-:Y:S02]  /*1090*/  SHF.L.U64.HI R6, R29, 0x2, R2 ;  /* 0x000000021d067819 */ /* 0x000fe40000010202 */
[----:B------:R-:W-:Y:S01]  /*10a0*/  IADD3.X R19, R31, UR9, RZ, P1, !PT ;  /* 0x000000091f137c10 */ /* 0x000fe20008ffe4ff */
[----:B------:R0:W2:Y:S04]  /*10b0*/  LDG.E.EL R2, desc[UR4][R4.64] ;  /* 0x0000000404027981 */ /* 0x0000a8000c2e1900 */
[----:B------:R1:W2:Y:S01]  /*10c0*/  LDG.E.EL R29, desc[UR4][R18.64] ;  /* 0x00000004121d7981 */ /* 0x0002a2000c2e1900 */
[----:B0-----:R-:W-:-:S04]  /*10d0*/  IADD3 R4, P0, R32, UR6, RZ ;  /* 0x0000000620047c10 */ /* 0x001fc8000ff1e0ff */
[----:B------:R-:W-:Y:S02]  /*10e0*/  IADD3.X R5, R6, UR7, RZ, P0, !PT ;  /* 0x0000000706057c10 */ /* 0x000fe400087fe4ff */
[----:B-1----:R-:W-:Y:S02]  /*10f0*/  IADD3 R18, P0, R32, UR8, RZ ;  /* 0x0000000820127c10 */ /* 0x002fe4000ff1e0ff */
[C---:B------:R-:W-:Y:S01]  /*1100*/  SHF.L.U64.HI R17, R16.reuse, 0x2, R17 ;  /* 0x0000000210117819 */ /* 0x040fe20000010211 */
[----:B------:R-:W-:Y:S01]  /*1110*/  IMAD.SHL.U32 R16, R16, 0x4, RZ ;  /* 0x0000000410107824 */ /* 0x000fe200078e00ff */
[----:B------:R-:W-:Y:S01]  /*1120*/  IADD3.X R19, R6, UR9, RZ, P0, !PT ;  /* 0x0000000906137c10 */ /* 0x000fe200087fe4ff */
[----:B------:R0:W2:Y:S04]  /*1130*/  LDG.E.EL R31, desc[UR4][R4.64] ;  /* 0x00000004041f7981 */ /* 0x0000a8000c2e1900 */
[----:B------:R1:W2:Y:S01]  /*1140*/  LDG.E.EL R6, desc[UR4][R18.64] ;  /* 0x0000000412067981 */ /* 0x0002a2000c2e1900 */
[----:B0-----:R-:W0:Y:S01]  /*1150*/  LDC.64 R4, c[0x0][0x258] ;  /* 0x00009600ff047b82 */ /* 0x001e220000000a00 */
[----:B-1----:R-:W-:-:S04]  /*1160*/  IADD3 R18, P0, R16, UR6, RZ ;  /* 0x0000000610127c10 */ /* 0x002fc8000ff1e0ff */
[----:B------:R-:W-:-:S05]  /*1170*/  IADD3.X R19, R17, UR7, RZ, P0, !PT ;  /* 0x0000000711137c10 */ /* 0x000fca00087fe4ff */
[----:B------:R1:W2:Y:S02]  /*1180*/  LDG.E.EL R32, desc[UR4][R18.64] ;  /* 0x0000000412207981 */ /* 0x0002a4000c2e1900 */
[C---:B-1----:R-:W-:Y:S01]  /*1190*/  IMAD.SHL.U32 R18, R34.reuse, 0x4, RZ ;  /* 0x0000000422127824 */ /* 0x042fe200078e00ff */
[----:B------:R-:W-:-:S04]  /*11a0*/  SHF.L.U64.HI R19, R34, 0x2, R35 ;  /* 0x0000000222137819 */ /* 0x000fc80000010223 */
[----:B------:R-:W-:Y:S02]  /*11b0*/  IADD3 R34, P0, R18, UR6, RZ ;  /* 0x0000000612227c10 */ /* 0x000fe4000ff1e0ff */
[----:B------:R-:W-:Y:S02]  /*11c0*/  IADD3 R18, P1, R18, UR8, RZ ;  /* 0x0000000812127c10 */ /* 0x000fe4000ff3e0ff */
[----:B------:R-:W-:Y:S02]  /*11d0*/  IADD3.X R35, R19, UR7, RZ, P0, !PT ;  /* 0x0000000713237c10 */ /* 0x000fe400087fe4ff */
[----:B------:R-:W-:Y:S02]  /*11e0*/  IADD3 R16, P0, R16, UR8, RZ ;  /* 0x0000000810107c10 */ /* 0x000fe4000ff1e0ff */
[----:B------:R-:W-:Y:S01]  /*11f0*/  IADD3.X R19, R19, UR9, RZ, P1, !PT ;  /* 0x0000000913137c10 */ /* 0x000fe20008ffe4ff */
[----:B------:R-:W2:Y:S01]  /*1200*/  LDG.E.EL R34, desc[UR4][R34.64] ;  /* 0x0000000422227981 */ /* 0x000ea2000c2e1900 */
[----:B------:R-:W-:-:S04]  /*1210*/  IADD3.X R17, R17, UR9, RZ, P0, !PT ;  /* 0x0000000911117c10 */ /* 0x000fc800087fe4ff */
[----:B------:R-:W2:Y:S04]  /*1220*/  LDG.E.EL R19, desc[UR4][R18.64] ;  /* 0x0000000412137981 */ /* 0x000ea8000c2e1900 */
[----:B------:R-:W2:Y:S01]  /*1230*/  LDG.E.EL R17, desc[UR4][R16.64] ;  /* 0x0000000410117981 */ /* 0x000ea2000c2e1900 */
[----:B0-----:R-:W-:-:S05]  /*1240*/  IMAD.WIDE R4, R0, 0x4, R4 ;  /* 0x0000000400047825 */ /* 0x001fca00078e0204 */
[----:B------:R0:W2:Y:S02]  /*1250*/  LDG.E.EL R37, desc[UR4][R4.64] ;  /* 0x0000000404257981 */ /* 0x0000a4000c2e1900 */
[----:B0-----:R-:W0:Y:S01]  /*1260*/  LDC.64 R4, c[0x0][0x218] ;  /* 0x00008600ff047b82 */ /* 0x001e220000000a00 */
[----:B------:R-:W-:Y:S01]  /*1270*/  FADD R12, -R21, R12 ;  /* 0x0000000c150c7221 */ /* 0x000fe20000000100 */
[C---:B---3--:R-:W-:Y:S01]  /*1280*/  FADD R14, R7.reuse, R14 ;  /* 0x0000000e070e7221 */ /* 0x048fe20000000000 */
[C---:B----4-:R-:W-:Y:S01]  /*1290*/  FADD R0, R20.reuse, R28 ;  /* 0x0000001c14007221 */ /* 0x050fe20000000000 */
[C---:B-----5:R-:W-:Y:S01]  /*12a0*/  FADD R13, R7.reuse, R13 ;  /* 0x0000000d070d7221 */ /* 0x060fe20000000000 */
[C---:B------:R-:W-:Y:S01]  /*12b0*/  FADD R24, R7.reuse, R24 ;  /* 0x0000001807187221 */ /* 0x040fe20000000000 */
[----:B--2---:R-:W-:Y:S01]  /*12c0*/  FADD R30, R7, R30 ;  /* 0x0000001e071e7221 */ /* 0x004fe20000000000 */
[----:B------:R-:W-:-:S03]  /*12d0*/  FADD R35, R20, R33 ;  /* 0x0000002114237221 */ /* 0x000fc60000000000 */
[----:B------:R-:W-:-:S04]  /*12e0*/  FADD R33, -R14, R30 ;  /* 0x0000001e0e217221 */ /* 0x000fc80000000100 */
[----:B------:R-:W-:Y:S01]  /*12f0*/  FFMA R28, R10, R33, R14 ;  /* 0x000000210a1c7223 */ /* 0x000fe2000000000e */
[----:B------:R-:W-:Y:S02]  /*1300*/  FADD R33, R20, R15 ;  /* 0x0000000f14217221 */ /* 0x000fe40000000000 */
[----:B------:R-:W1:Y:S01]  /*1310*/  LDC.64 R14, c[0x0][0x210] ;  /* 0x00008400ff0e7b82 */ /* 0x000e620000000a00 */
[----:B------:R-:W-:Y:S01]  /*1320*/  FADD R35, -R0, R35 ;  /* 0x0000002300237221 */ /* 0x000fe20000000100 */
[----:B------:R-:W-:Y:S01]  /*1330*/  FADD R2, R7, R2 ;  /* 0x0000000207027221 */ /* 0x000fe20000000000 */
[----:B------:R-:W-:-:S03]  /*1340*/  FADD R16, R20, R29 ;  /* 0x0000001d14107221 */ /* 0x000fc60000000000 */
[----:B------:R-:W-:Y:S01]  /*1350*/  FADD R2, -R13, R2 ;  /* 0x000000020d027221 */ /* 0x000fe20000000100 */
[----:B------:R-:W-:Y:S01]  /*1360*/  FADD R16, -R33, R16 ;  /* 0x0000001021107221 */ /* 0x000fe20000000100 */
[C---:B------:R-:W-:Y:S02]  /*1370*/  FFMA R0, R10.reuse, R35, R0 ;  /* 0x000000230a007223 */ /* 0x040fe40000000000 */
[C---:B------:R-:W-:Y:S01]  /*1380*/  FFMA R13, R10.reuse, R2, R13 ;  /* 0x000000020a0d7223 */ /* 0x040fe2000000000d */
[----:B------:R-:W-:Y:S01]  /*1390*/  FFMA R29, R10, R16, R33 ;  /* 0x000000100a1d7223 */ /* 0x000fe20000000021 */
[C---:B------:R-:W-:Y:S01]  /*13a0*/  FADD R10, R20.reuse, R27 ;  /* 0x0000001b140a7221 */ /* 0x040fe20000000000 */
[----:B------:R-:W-:Y:S01]  /*13b0*/  FADD R31, R7, R31 ;  /* 0x0000001f071f7221 */ /* 0x000fe20000000000 */
[----:B------:R-:W-:-:S03]  /*13c0*/  FADD R27, R20, R6 ;  /* 0x00000006141b7221 */ /* 0x000fc60000000000 */
[----:B------:R-:W-:Y:S01]  /*13d0*/  FADD R16, -R24, R31 ;  /* 0x0000001f18107221 */ /* 0x000fe20000000100 */
[----:B------:R-:W-:-:S03]  /*13e0*/  FADD R27, -R10, R27 ;  /* 0x0000001b0a1b7221 */ /* 0x000fc60000000100 */
[----:B------:R-:W-:Y:S01]  /*13f0*/  FFMA R16, R11, R16, R24 ;  /* 0x000000100b107223 */ /* 0x000fe20000000018 */
[----:B-1----:R-:W-:-:S04]  /*1400*/  IMAD.WIDE R14, R3, 0x4, R14 ;  /* 0x00000004030e7825 */ /* 0x002fc800078e020e */
[----:B------:R-:W-:Y:S01]  /*1410*/  FFMA R10, R11, R27, R10 ;  /* 0x0000001b0b0a7223 */ /* 0x000fe2000000000a */
[C---:B------:R-:W-:Y:S01]  /*1420*/  FADD R32, R7.reuse, R32 ;  /* 0x0000002007207221 */ /* 0x040fe20000000000 */
[----:B------:R-:W-:Y:S01]  /*1430*/  FADD R13, -R28, R13 ;  /* 0x0000000d1c0d7221 */ /* 0x000fe20000000100 */
[----:B------:R-:W-:Y:S01]  /*1440*/  FADD R29, -R0, R29 ;  /* 0x0000001d001d7221 */ /* 0x000fe20000000100 */
[----:B------:R-:W-:Y:S01]  /*1450*/  FADD R7, R7, R34 ;  /* 0x0000002207077221 */ /* 0x000fe20000000000 */
[----:B------:R-:W-:-:S03]  /*1460*/  FADD R19, R20, R19 ;  /* 0x0000001314137221 */ /* 0x000fc60000000000 */
[----:B------:R-:W-:Y:S01]  /*1470*/  FADD R7, -R32, R7 ;  /* 0x0000000720077221 */ /* 0x000fe20000000100 */
[----:B------:R-:W-:-:S03]  /*1480*/  FADD R2, R20, R17 ;  /* 0x0000001114027221 */ /* 0x000fc60000000000 */
[----:B------:R-:W-:Y:S01]  /*1490*/  FFMA R7, R11, R7, R32 ;  /* 0x000000070b077223 */ /* 0x000fe20000000020 */
[----:B------:R-:W-:Y:S01]  /*14a0*/  FADD R19, -R2, R19 ;  /* 0x0000001302137221 */ /* 0x000fe20000000100 */
[----:B------:R-:W-:-:S03]  /*14b0*/  FADD R20, -R26, R23 ;  /* 0x000000171a147221 */ /* 0x000fc60000000100 */
[----:B------:R-:W-:Y:S01]  /*14c0*/  FFMA R19, R11, R19, R2 ;  /* 0x000000130b137223 */ /* 0x000fe20000000002 */
[----:B0-----:R-:W-:-:S04]  /*14d0*/  IMAD.WIDE R2, R3, 0x4, R4 ;  /* 0x0000000403027825 */ /* 0x001fc800078e0204 */
[----:B------:R-:W-:Y:S01]  /*14e0*/  FADD R5, -R22, R9 ;  /* 0x0000000916057221 */ /* 0x000fe20000000100 */
[----:B------:R-:W-:Y:S01]  /*14f0*/  FADD R7, -R16, R7 ;  /* 0x0000000710077221 */ /* 0x000fe20000000100 */
[----:B------:R-:W-:Y:S01]  /*1500*/  FADD R4, -R25, R8 ;  /* 0x0000000819047221 */ /* 0x000fe20000000100 */
[----:B------:R-:W-:Y:S01]  /*1510*/  FADD R19, -R10, R19 ;  /* 0x000000130a137221 */ /* 0x000fe20000000100 */
[C---:B------:R-:W-:Y:S01]  /*1520*/  FFMA R5, R37.reuse, R5, R22 ;  /* 0x0000000525057223 */ /* 0x040fe20000000016 */
[C---:B------:R-:W-:Y:S01]  /*1530*/  FFMA R20, R37.reuse, R20, R26 ;  /* 0x0000001425147223 */ /* 0x040fe2000000001a */
[C---:B------:R-:W-:Y:S01]  /*1540*/  FFMA R21, R37.reuse, R12, R21 ;  /* 0x0000000c25157223 */ /* 0x040fe20000000015 */
[C---:B------:R-:W-:Y:S01]  /*1550*/  FFMA R22, R37.reuse, R13, R28 ;  /* 0x0000000d25167223 */ /* 0x040fe2000000001c */
[C---:B------:R-:W-:Y:S01]  /*1560*/  FFMA R23, R37.reuse, R7, R16 ;  /* 0x0000000725177223 */ /* 0x040fe20000000010 */
[C---:B------:R-:W-:Y:S01]  /*1570*/  FFMA R4, R37.reuse, R4, R25 ;  /* 0x0000000425047223 */ /* 0x040fe20000000019 */
[C---:B------:R-:W-:Y:S01]  /*1580*/  FFMA R6, R37.reuse, R29, R0 ;  /* 0x0000001d25067223 */ /* 0x040fe20000000000 */
[----:B------:R-:W-:-:S02]  /*1590*/  FFMA R7, R37, R19, R10 ;  /* 0x0000001325077223 */ /* 0x000fc4000000000a */
[----:B------:R-:W-:Y:S04]  /*15a0*/  STG.E.128 desc[UR4][R14.64], R20 ;  /* 0x000000140e007986 */ /* 0x000fe8000c101d04 */
[----:B------:R-:W-:Y:S01]  /*15b0*/  STG.E.128 desc[UR4][R2.64], R4 ;  /* 0x0000000402007986 */ /* 0x000fe2000c101d04 */
[----:B------:R-:W-:Y:S05]  /*15c0*/  EXIT ;  /* 0x000000000000794d */ /* 0x000fea0003800000 */
.L_x_0:
[----:B------:R-:W-:-:S00]  /*15d0*/  BRA `(.L_x_0) ;  /* 0xfffffffc00fc7947 */ /* 0x000fc0000383ffff */
[----:B------:R-:W-:-:S00]  /*15e0*/  NOP ;  /* 0x0000000000007918 */ /* 0x000fc00000000000 */
        /* <DEDUP_REMOVED lines=9> */
.L_x_1:


//--------------------- .nv.constant0.triton_poi_fused__unsafe_index_add_convolution_mul_sub_43 --------------------------
	.section	.nv.constant0.triton_poi_fused__unsafe_index_add_convolution_mul_sub_43,"a",@progbits
	.sectionflags	@""
	.align	4
.nv.constant0.triton_poi_fused__unsafe_index_add_convolution_mul_sub_43:
	.zero		628
